//
// Generated by NVIDIA NVVM Compiler
//
// Compiler Build ID: CL-36424714
// Cuda compilation tools, release 13.0, V13.0.88
// Based on NVVM 20.0.0
//

.version 9.0
.target sm_100
.address_size 64

	// .globl	_Z15polynomials_mulPiS_S_i

.visible .entry _Z15polynomials_mulPiS_S_i(
	.param .u64 .ptr .align 1 _Z15polynomials_mulPiS_S_i_param_0,
	.param .u64 .ptr .align 1 _Z15polynomials_mulPiS_S_i_param_1,
	.param .u64 .ptr .align 1 _Z15polynomials_mulPiS_S_i_param_2,
	.param .u32 _Z15polynomials_mulPiS_S_i_param_3
)
{
	.reg .pred 	%p<7>;
	.reg .b32 	%r<60>;
	.reg .b64 	%rd<22>;

	ld.param.u64 	%rd9, [_Z15polynomials_mulPiS_S_i_param_0];
	ld.param.u64 	%rd10, [_Z15polynomials_mulPiS_S_i_param_1];
	ld.param.u64 	%rd8, [_Z15polynomials_mulPiS_S_i_param_2];
	ld.param.u32 	%r25, [_Z15polynomials_mulPiS_S_i_param_3];
	cvta.to.global.u64 	%rd1, %rd10;
	cvta.to.global.u64 	%rd2, %rd9;
	mov.u32 	%r26, %ctaid.x;
	mov.u32 	%r27, %ntid.x;
	mov.u32 	%r28, %tid.x;
	mad.lo.s32 	%r1, %r26, %r27, %r28;
	shl.b32 	%r29, %r25, 1;
	setp.gt.s32 	%p1, %r1, %r29;
	@%p1 bra 	$L__BB0_8;
	cvta.to.global.u64 	%rd11, %rd8;
	mul.wide.s32 	%rd12, %r1, 4;
	add.s64 	%rd3, %rd11, %rd12;
	mov.b32 	%r30, 0;
	st.global.u32 	[%rd3], %r30;
	sub.s32 	%r31, %r1, %r25;
	max.s32 	%r55, %r31, 0;
	min.s32 	%r3, %r1, %r25;
	setp.lt.s32 	%p2, %r3, %r55;
	@%p2 bra 	$L__BB0_8;
	sub.s32 	%r33, %r3, %r55;
	add.s32 	%r34, %r33, 1;
	and.b32  	%r4, %r34, 3;
	setp.eq.s32 	%p3, %r4, 0;
	mov.b32 	%r54, 0;
	@%p3 bra 	$L__BB0_5;
	add.s64 	%rd4, %rd1, %rd12;
	mul.wide.u32 	%rd14, %r55, 4;
	add.s64 	%rd21, %rd2, %rd14;
	neg.s32 	%r51, %r4;
	mov.b32 	%r54, 0;
$L__BB0_4:
	.pragma "nounroll";
	mul.wide.s32 	%rd15, %r55, 4;
	sub.s64 	%rd16, %rd4, %rd15;
	ld.global.u32 	%r36, [%rd21];
	ld.global.u32 	%r37, [%rd16];
	mad.lo.s32 	%r54, %r37, %r36, %r54;
	st.global.u32 	[%rd3], %r54;
	add.s32 	%r55, %r55, 1;
	add.s64 	%rd21, %rd21, 4;
	add.s32 	%r51, %r51, 1;
	setp.ne.s32 	%p4, %r51, 0;
	@%p4 bra 	$L__BB0_4;
$L__BB0_5:
	setp.lt.u32 	%p5, %r33, 3;
	@%p5 bra 	$L__BB0_8;
	sub.s32 	%r58, %r55, %r3;
	add.s32 	%r57, %r55, -1;
	sub.s32 	%r56, %r1, %r55;
$L__BB0_7:
	add.s32 	%r39, %r57, 1;
	mul.wide.u32 	%rd17, %r39, 4;
	add.s64 	%rd18, %rd2, %rd17;
	ld.global.u32 	%r40, [%rd18];
	mul.wide.s32 	%rd19, %r56, 4;
	add.s64 	%rd20, %rd1, %rd19;
	ld.global.u32 	%r41, [%rd20];
	mad.lo.s32 	%r42, %r41, %r40, %r54;
	st.global.u32 	[%rd3], %r42;
	ld.global.u32 	%r43, [%rd18+4];
	ld.global.u32 	%r44, [%rd20+-4];
	mad.lo.s32 	%r45, %r44, %r43, %r42;
	st.global.u32 	[%rd3], %r45;
	ld.global.u32 	%r46, [%rd18+8];
	ld.global.u32 	%r47, [%rd20+-8];
	mad.lo.s32 	%r48, %r47, %r46, %r45;
	st.global.u32 	[%rd3], %r48;
	ld.global.u32 	%r49, [%rd18+12];
	ld.global.u32 	%r50, [%rd20+-12];
	mad.lo.s32 	%r54, %r50, %r49, %r48;
	st.global.u32 	[%rd3], %r54;
	add.s32 	%r58, %r58, 4;
	add.s32 	%r57, %r57, 4;
	add.s32 	%r56, %r56, -4;
	setp.ne.s32 	%p6, %r58, 1;
	@%p6 bra 	$L__BB0_7;
$L__BB0_8:
	ret;

}


// ===== COMPILED SASS (sm_100) =====

	.target	sm_100

	.elftype	@"ET_EXEC"


//--------------------- .note.nv.tkinfo           --------------------------
	.section	.note.nv.tkinfo,"",@"SHT_NOTE"
	.sectionflags	@"SHF_NOTE_NV_TKINFO"
	.tkinfo
        /*0018*/ 	.word	0x00000002
        /*0030*/ 	.string	""
        /*0030*/ 	.string	"ptxas"
        /*0030*/ 	.string	"Cuda compilation tools, release 13.0, V13.0.88"
        /*0030*/ 	.string	"Build cuda_13.0.r13.0/compiler.36424714_0"
        /*0030*/ 	.string	"-arch sm_100 -m 64 "



//--------------------- .note.nv.cuinfo           --------------------------
	.section	.note.nv.cuinfo,"",@"SHT_NOTE"
	.sectionflags	@"SHF_NOTE_NV_CUINFO"
        /*0018*/ 	.short	0x0002
        /*001a*/ 	.short	0x0064
        /*001c*/ 	.short	0x0082
	.zero		2


//--------------------- .nv.info                  --------------------------
	.section	.nv.info,"",@"SHT_CUDA_INFO"
	.align	4


	//----- nvinfo : EIATTR_REGCOUNT
	.align		4
        /*0000*/ 	.byte	0x04, 0x2f
        /*0002*/ 	.short	(.L_1 - .L_0)
	.align		4
.L_0:
        /*0004*/ 	.word	index@(_Z15polynomials_mulPiS_S_i)
        /*0008*/ 	.word	0x00000012


	//----- nvinfo : EIATTR_FRAME_SIZE
	.align		4
.L_1:
        /*000c*/ 	.byte	0x04, 0x11
        /*000e*/ 	.short	(.L_3 - .L_2)
	.align		4
.L_2:
        /*0010*/ 	.word	index@(_Z15polynomials_mulPiS_S_i)
        /*0014*/ 	.word	0x00000000


	//----- nvinfo : EIATTR_MIN_STACK_SIZE
	.align		4
.L_3:
        /*0018*/ 	.byte	0x04, 0x12
        /*001a*/ 	.short	(.L_5 - .L_4)
	.align		4
.L_4:
        /*001c*/ 	.word	index@(_Z15polynomials_mulPiS_S_i)
        /*0020*/ 	.word	0x00000000
.L_5:


//--------------------- .nv.compat                --------------------------
	.section	.nv.compat,"",@"SHT_CUDA_COMPAT_INFO"
	.align	4
        /*0000*/ 	.byte	0x02, 0x09, 0x00, 0x00, 0x02, 0x02, 0x01, 0x00, 0x02, 0x05, 0x05, 0x00, 0x03, 0x07, 0x01, 0x01
        /*0010*/ 	.byte	0x02, 0x03, 0x00, 0x00, 0x02, 0x06, 0x01, 0x00, 0x04, 0x0b, 0x08, 0x00, 0x09, 0x00, 0x00, 0x00
        /*0020*/ 	.byte	0x00, 0x00, 0x00, 0x00


//--------------------- .nv.info._Z15polynomials_mulPiS_S_i --------------------------
	.section	.nv.info._Z15polynomials_mulPiS_S_i,"",@"SHT_CUDA_INFO"
	.sectionflags	@""
	.align	4


	//----- nvinfo : EIATTR_CUDA_API_VERSION
	.align		4
        /*0000*/ 	.byte	0x04, 0x37
        /*0002*/ 	.short	(.L_7 - .L_6)
.L_6:
        /*0004*/ 	.word	0x00000082


	//----- nvinfo : EIATTR_KPARAM_INFO
	.align		4
.L_7:
        /*0008*/ 	.byte	0x04, 0x17
        /*000a*/ 	.short	(.L_9 - .L_8)
.L_8:
        /*000c*/ 	.word	0x00000000
        /*0010*/ 	.short	0x0003
        /*0012*/ 	.short	0x0018
        /*0014*/ 	.byte	0x00, 0xf0, 0x11, 0x00


	//----- nvinfo : EIATTR_KPARAM_INFO
	.align		4
.L_9:
        /*0018*/ 	.byte	0x04, 0x17
        /*001a*/ 	.short	(.L_11 - .L_10)
.L_10:
        /*001c*/ 	.word	0x00000000
        /*0020*/ 	.short	0x0002
        /*0022*/ 	.short	0x0010
        /*0024*/ 	.byte	0x00, 0xf5, 0x21, 0x00


	//----- nvinfo : EIATTR_KPARAM_INFO
	.align		4
.L_11:
        /*0028*/ 	.byte	0x04, 0x17
        /*002a*/ 	.short	(.L_13 - .L_12)
.L_12:
        /*002c*/ 	.word	0x00000000
        /*0030*/ 	.short	0x0001
        /*0032*/ 	.short	0x0008
        /*0034*/ 	.byte	0x00, 0xf5, 0x21, 0x00


	//----- nvinfo : EIATTR_KPARAM_INFO
	.align		4
.L_13:
        /*0038*/ 	.byte	0x04, 0x17
        /*003a*/ 	.short	(.L_15 - .L_14)
.L_14:
        /*003c*/ 	.word	0x00000000
        /*0040*/ 	.short	0x0000
        /*0042*/ 	.short	0x0000
        /*0044*/ 	.byte	0x00, 0xf5, 0x21, 0x00


	//----- nvinfo : EIATTR_SPARSE_MMA_MASK
	.align		4
.L_15:
        /*0048*/ 	.byte	0x03, 0x50
        /*004a*/ 	.short	0x0000


	//----- nvinfo : EIATTR_MAXREG_COUNT
	.align		4
        /*004c*/ 	.byte	0x03, 0x1b
        /*004e*/ 	.short	0x00ff


	//----- nvinfo : EIATTR_MERCURY_ISA_VERSION
	.align		4
        /*0050*/ 	.byte	0x03, 0x5f
        /*0052*/ 	.short	0x0101


	//----- nvinfo : EIATTR_VRC_CTA_INIT_COUNT
	.align		4
        /*0054*/ 	.byte	0x02, 0x4a
	.zero		1
	.zero		1


	//----- nvinfo : EIATTR_EXIT_INSTR_OFFSETS
	.align		4
        /*0058*/ 	.byte	0x04, 0x1c
        /*005a*/ 	.short	(.L_17 - .L_16)


	//   ....[0]....
.L_16:
        /*005c*/ 	.word	0x00000080


	//   ....[1]....
        /*0060*/ 	.word	0x00000100


	//   ....[2]....
        /*0064*/ 	.word	0x00000300


	//   ....[3]....
        /*0068*/ 	.word	0x000004e0


	//----- nvinfo : EIATTR_CRS_STACK_SIZE
	.align		4
.L_17:
        /*006c*/ 	.byte	0x04, 0x1e
        /*006e*/ 	.short	(.L_19 - .L_18)
.L_18:
        /*0070*/ 	.word	0x00000000


	//----- nvinfo : EIATTR_CBANK_PARAM_SIZE
	.align		4
.L_19:
        /*0074*/ 	.byte	0x03, 0x19
        /*0076*/ 	.short	0x001c


	//----- nvinfo : EIATTR_PARAM_CBANK
	.align		4
        /*0078*/ 	.byte	0x04, 0x0a
        /*007a*/ 	.short	(.L_21 - .L_20)
	.align		4
.L_20:
        /*007c*/ 	.word	index@(.nv.constant0._Z15polynomials_mulPiS_S_i)
        /*0080*/ 	.short	0x0380
        /*0082*/ 	.short	0x001c


	//----- nvinfo : EIATTR_SW_WAR
	.align		4
.L_21:
        /*0084*/ 	.byte	0x04, 0x36
        /*0086*/ 	.short	(.L_23 - .L_22)
.L_22:
        /*0088*/ 	.word	0x00000008
.L_23:


//--------------------- .nv.callgraph             --------------------------
	.section	.nv.callgraph,"",@"SHT_CUDA_CALLGRAPH"
	.align	4
	.sectionentsize	8
	.align		4
        /*0000*/ 	.word	0x00000000
	.align		4
        /*0004*/ 	.word	0xffffffff
	.align		4
        /*0008*/ 	.word	0x00000000
	.align		4
        /*000c*/ 	.word	0xfffffffe
	.align		4
        /*0010*/ 	.word	0x00000000
	.align		4
        /*0014*/ 	.word	0xfffffffd
	.align		4
        /*0018*/ 	.word	0x00000000
	.align		4
        /*001c*/ 	.word	0xfffffffc


//--------------------- .text._Z15polynomials_mulPiS_S_i --------------------------
	.section	.text._Z15polynomials_mulPiS_S_i,"ax",@progbits
	.align	128
        .global         _Z15polynomials_mulPiS_S_i
        .type           _Z15polynomials_mulPiS_S_i,@function
        .size           _Z15polynomials_mulPiS_S_i,(.L_x_5 - _Z15polynomials_mulPiS_S_i)
        .other          _Z15polynomials_mulPiS_S_i,@"STO_CUDA_ENTRY STV_DEFAULT"
_Z15polynomials_mulPiS_S_i:
.text._Z15polynomials_mulPiS_S_i:
[----:B------:R-:W-:Y:S01]  /*0000*/  LDC R1, c[0x0][0x37c] ;  /* 0x0000df00ff017b82 */ /* 0x000fe20000000800 */
[----:B------:R-:W0:Y:S07]  /*0010*/  S2R R3, SR_TID.X ;  /* 0x0000000000037919 */ /* 0x000e2e0000002100 */
[----:B------:R-:W0:Y:S01]  /*0020*/  S2UR UR5, SR_CTAID.X ;  /* 0x00000000000579c3 */ /* 0x000e220000002500 */
[----:B------:R-:W1:Y:S07]  /*0030*/  LDCU UR6, c[0x0][0x398] ;  /* 0x00007300ff0677ac */ /* 0x000e6e0008000800 */
[----:B------:R-:W0:Y:S01]  /*0040*/  LDC R0, c[0x0][0x360] ;  /* 0x0000d800ff007b82 */ /* 0x000e220000000800 */
[----:B-1----:R-:W-:Y:S01]  /*0050*/  USHF.L.U32 UR4, UR6, 0x1, URZ ;  /* 0x0000000106047899 */ /* 0x002fe200080006ff */
[----:B0-----:R-:W-:-:S05]  /*0060*/  IMAD R0, R0, UR5, R3 ;  /* 0x0000000500007c24 */ /* 0x001fca000f8e0203 */
[----:B------:R-:W-:-:S13]  /*0070*/  ISETP.GT.AND P0, PT, R0, UR4, PT ;  /* 0x0000000400007c0c */ /* 0x000fda000bf04270 */
[----:B------:R-:W-:Y:S05]  /*0080*/  @P0 EXIT ;  /* 0x000000000000094d */ /* 0x000fea0003800000 */
[----:B------:R-:W0:Y:S01]  /*0090*/  LDC.64 R2, c[0x0][0x390] ;  /* 0x0000e400ff027b82 */ /* 0x000e220000000a00 */
[----:B------:R-:W1:Y:S01]  /*00a0*/  LDCU.64 UR4, c[0x0][0x358] ;  /* 0x00006b00ff0477ac */ /* 0x000e620008000a00 */
[C---:B------:R-:W-:Y:S02]  /*00b0*/  VIADDMNMX R7, R0.reuse, -UR6, RZ, !PT ;  /* 0x8000000600077c46 */ /* 0x040fe4000f8001ff */
[----:B------:R-:W-:-:S04]  /*00c0*/  VIMNMX R4, PT, PT, R0, UR6, PT ;  /* 0x0000000600047c48 */ /* 0x000fc8000bfe0100 */
[----:B------:R-:W-:Y:S01]  /*00d0*/  ISETP.GE.AND P0, PT, R4, R7, PT ;  /* 0x000000070400720c */ /* 0x000fe20003f06270 */
[----:B0-----:R-:W-:-:S05]  /*00e0*/  IMAD.WIDE R2, R0, 0x4, R2 ;  /* 0x0000000400027825 */ /* 0x001fca00078e0202 */
[----:B-1----:R0:W-:Y:S07]  /*00f0*/  STG.E desc[UR4][R2.64], RZ ;  /* 0x000000ff02007986 */ /* 0x0021ee000c101904 */
[----:B------:R-:W-:Y:S05]  /*0100*/  @!P0 EXIT ;  /* 0x000000000000894d */ /* 0x000fea0003800000 */
[----:B------:R-:W-:Y:S01]  /*0110*/  IADD3 R8, PT, PT, R4, -R7, RZ ;  /* 0x8000000704087210 */ /* 0x000fe20007ffe0ff */
[----:B------:R-:W-:Y:S03]  /*0120*/  BSSY.RECONVERGENT B0, `(.L_x_0) ;  /* 0x000001d000007945 */ /* 0x000fe60003800200 */
[C---:B------:R-:W-:Y:S01]  /*0130*/  ISETP.GE.U32.AND P0, PT, R8.reuse, 0x3, PT ;  /* 0x000000030800780c */ /* 0x040fe20003f06070 */
[----:B------:R-:W-:-:S05]  /*0140*/  VIADD R5, R8, 0x1 ;  /* 0x0000000108057836 */ /* 0x000fca0000000000 */
[----:B------:R-:W-:Y:S01]  /*0150*/  LOP3.LUT P1, R6, R5, 0x3, RZ, 0xc0, !PT ;  /* 0x0000000305067812 */ /* 0x000fe2000782c0ff */
[----:B------:R-:W-:-:S12]  /*0160*/  HFMA2 R5, -RZ, RZ, 0, 0 ;  /* 0x00000000ff057431 */ /* 0x000fd800000001ff */
[----:B------:R-:W-:Y:S05]  /*0170*/  @!P1 BRA `(.L_x_1) ;  /* 0x00000000005c9947 */ /* 0x000fea0003800000 */
[----:B------:R-:W1:Y:S01]  /*0180*/  LDC.64 R8, c[0x0][0x380] ;  /* 0x0000e000ff087b82 */ /* 0x000e620000000a00 */
[----:B------:R-:W-:Y:S01]  /*0190*/  IMAD.MOV R6, RZ, RZ, -R6 ;  /* 0x000000ffff067224 */ /* 0x000fe200078e0a06 */
[----:B------:R-:W-:-:S06]  /*01a0*/  MOV R5, RZ ;  /* 0x000000ff00057202 */ /* 0x000fcc0000000f00 */
[----:B------:R-:W2:Y:S01]  /*01b0*/  LDC.64 R10, c[0x0][0x388] ;  /* 0x0000e200ff0a7b82 */ /* 0x000ea20000000a00 */
[----:B-1----:R-:W-:-:S04]  /*01c0*/  IMAD.WIDE.U32 R8, R7, 0x4, R8 ;  /* 0x0000000407087825 */ /* 0x002fc800078e0008 */
[----:B------:R-:W-:Y:S01]  /*01d0*/  IMAD.MOV.U32 R14, RZ, RZ, R8 ;  /* 0x000000ffff0e7224 */ /* 0x000fe200078e0008 */
[----:B------:R-:W-:Y:S01]  /*01e0*/  MOV R15, R9 ;  /* 0x00000009000f7202 */ /* 0x000fe20000000f00 */
[----:B--2---:R-:W-:-:S07]  /*01f0*/  IMAD.WIDE R8, R0, 0x4, R10 ;  /* 0x0000000400087825 */ /* 0x004fce00078e020a */
.L_x_2:
[----:B------:R-:W-:-:S03]  /*0200*/  IMAD.WIDE R10, R7, 0x4, RZ ;  /* 0x00000004070a7825 */ /* 0x000fc600078e02ff */
[----:B------:R-:W-:Y:S02]  /*0210*/  IADD3 R12, P1, PT, R8, -R10, RZ ;  /* 0x8000000a080c7210 */ /* 0x000fe40007f3e0ff */
[----:B------:R-:W-:-:S03]  /*0220*/  MOV R10, R14 ;  /* 0x0000000e000a7202 */ /* 0x000fc60000000f00 */
[----:B------:R-:W-:Y:S02]  /*0230*/  IMAD.X R13, R9, 0x1, ~R11, P1 ;  /* 0x00000001090d7824 */ /* 0x000fe400008e0e0b */
[----:B------:R-:W-:-:S03]  /*0240*/  IMAD.MOV.U32 R11, RZ, RZ, R15 ;  /* 0x000000ffff0b7224 */ /* 0x000fc600078e000f */
[----:B------:R-:W2:Y:S04]  /*0250*/  LDG.E R12, desc[UR4][R12.64] ;  /* 0x000000040c0c7981 */ /* 0x000ea8000c1e1900 */
[----:B------:R-:W2:Y:S01]  /*0260*/  LDG.E R10, desc[UR4][R10.64] ;  /* 0x000000040a0a7981 */ /* 0x000ea2000c1e1900 */
[----:B------:R-:W-:-:S04]  /*0270*/  IADD3 R6, PT, PT, R6, 0x1, RZ ;  /* 0x0000000106067810 */ /* 0x000fc80007ffe0ff */
[----:B------:R-:W-:Y:S02]  /*0280*/  ISETP.NE.AND P1, PT, R6, RZ, PT ;  /* 0x000000ff0600720c */ /* 0x000fe40003f25270 */
[----:B------:R-:W-:Y:S01]  /*0290*/  IADD3 R14, P2, PT, R14, 0x4, RZ ;  /* 0x000000040e0e7810 */ /* 0x000fe20007f5e0ff */
[----:B------:R-:W-:-:S03]  /*02a0*/  VIADD R7, R7, 0x1 ;  /* 0x0000000107077836 */ /* 0x000fc60000000000 */
[----:B------:R-:W-:Y:S01]  /*02b0*/  IADD3.X R15, PT, PT, RZ, R15, RZ, P2, !PT ;  /* 0x0000000fff0f7210 */ /* 0x000fe200017fe4ff */
[----:B-12---:R-:W-:-:S05]  /*02c0*/  IMAD R5, R10, R12, R5 ;  /* 0x0000000c0a057224 */ /* 0x006fca00078e0205 */
[----:B------:R1:W-:Y:S01]  /*02d0*/  STG.E desc[UR4][R2.64], R5 ;  /* 0x0000000502007986 */ /* 0x0003e2000c101904 */
[----:B------:R-:W-:Y:S05]  /*02e0*/  @P1 BRA `(.L_x_2) ;  /* 0xfffffffc00c41947 */ /* 0x000fea000383ffff */
.L_x_1:
[----:B------:R-:W-:Y:S05]  /*02f0*/  BSYNC.RECONVERGENT B0 ;  /* 0x0000000000007941 */ /* 0x000fea0003800200 */
.L_x_0:
[----:B------:R-:W-:Y:S05]  /*0300*/  @!P0 EXIT ;  /* 0x000000000000894d */ /* 0x000fea0003800000 */
[----:B------:R-:W-:Y:S01]  /*0310*/  IADD3 R11, PT, PT, R0, -R7, RZ ;  /* 0x80000007000b7210 */ /* 0x000fe20007ffe0ff */
[C---:B------:R-:W-:Y:S02]  /*0320*/  IMAD.IADD R4, R7.reuse, 0x1, -R4 ;  /* 0x0000000107047824 */ /* 0x040fe400078e0a04 */
[----:B------:R-:W-:-:S07]  /*0330*/  VIADD R0, R7, 0xffffffff ;  /* 0xffffffff07007836 */ /* 0x000fce0000000000 */
.L_x_3:
[----:B--2---:R-:W2:Y:S01]  /*0340*/  LDC.64 R6, c[0x0][0x380] ;  /* 0x0000e000ff067b82 */ /* 0x004ea20000000a00 */
[----:B------:R-:W-:-:S07]  /*0350*/  IADD3 R13, PT, PT, R0, 0x1, RZ ;  /* 0x00000001000d7810 */ /* 0x000fce0007ffe0ff */
[----:B------:R-:W3:Y:S01]  /*0360*/  LDC.64 R8, c[0x0][0x388] ;  /* 0x0000e200ff087b82 */ /* 0x000ee20000000a00 */
[----:B--2---:R-:W-:-:S05]  /*0370*/  IMAD.WIDE.U32 R6, R13, 0x4, R6 ;  /* 0x000000040d067825 */ /* 0x004fca00078e0006 */
[----:B------:R-:W1:Y:S01]  /*0380*/  LDG.E R10, desc[UR4][R6.64] ;  /* 0x00000004060a7981 */ /* 0x000e62000c1e1900 */
[----:B---3--:R-:W-:-:S05]  /*0390*/  IMAD.WIDE R8, R11, 0x4, R8 ;  /* 0x000000040b087825 */ /* 0x008fca00078e0208 */
[----:B------:R-:W1:Y:S02]  /*03a0*/  LDG.E R12, desc[UR4][R8.64] ;  /* 0x00000004080c7981 */ /* 0x000e64000c1e1900 */
[----:B-1----:R-:W-:-:S05]  /*03b0*/  IMAD R5, R10, R12, R5 ;  /* 0x0000000c0a057224 */ /* 0x002fca00078e0205 */
[----:B------:R1:W-:Y:S04]  /*03c0*/  STG.E desc[UR4][R2.64], R5 ;  /* 0x0000000502007986 */ /* 0x0003e8000c101904 */
[----:B------:R-:W2:Y:S04]  /*03d0*/  LDG.E R10, desc[UR4][R6.64+0x4] ;  /* 0x00000404060a7981 */ /* 0x000ea8000c1e1900 */
[----:B------:R-:W2:Y:S02]  /*03e0*/  LDG.E R12, desc[UR4][R8.64+-0x4] ;  /* 0xfffffc04080c7981 */ /* 0x000ea4000c1e1900 */
[----:B--2---:R-:W-:-:S05]  /*03f0*/  IMAD R13, R10, R12, R5 ;  /* 0x0000000c0a0d7224 */ /* 0x004fca00078e0205 */
[----:B------:R2:W-:Y:S04]  /*0400*/  STG.E desc[UR4][R2.64], R13 ;  /* 0x0000000d02007986 */ /* 0x0005e8000c101904 */
[----:B------:R-:W3:Y:S04]  /*0410*/  LDG.E R10, desc[UR4][R6.64+0x8] ;  /* 0x00000804060a7981 */ /* 0x000ee8000c1e1900 */
[----:B------:R-:W3:Y:S02]  /*0420*/  LDG.E R12, desc[UR4][R8.64+-0x8] ;  /* 0xfffff804080c7981 */ /* 0x000ee4000c1e1900 */
[----:B---3--:R-:W-:-:S05]  /*0430*/  IMAD R15, R10, R12, R13 ;  /* 0x0000000c0a0f7224 */ /* 0x008fca00078e020d */
[----:B------:R2:W-:Y:S04]  /*0440*/  STG.E desc[UR4][R2.64], R15 ;  /* 0x0000000f02007986 */ /* 0x0005e8000c101904 */
[----:B------:R-:W1:Y:S04]  /*0450*/  LDG.E R10, desc[UR4][R6.64+0xc] ;  /* 0x00000c04060a7981 */ /* 0x000e68000c1e1900 */
[----:B------:R-:W1:Y:S01]  /*0460*/  LDG.E R12, desc[UR4][R8.64+-0xc] ;  /* 0xfffff404080c7981 */ /* 0x000e62000c1e1900 */
[----:B------:R-:W-:-:S05]  /*0470*/  VIADD R4, R4, 0x4 ;  /* 0x0000000404047836 */ /* 0x000fca0000000000 */
[----:B------:R-:W-:Y:S02]  /*0480*/  ISETP.NE.AND P0, PT, R4, 0x1, PT ;  /* 0x000000010400780c */ /* 0x000fe40003f05270 */
[----:B------:R-:W-:Y:S02]  /*0490*/  IADD3 R0, PT, PT, R0, 0x4, RZ ;  /* 0x0000000400007810 */ /* 0x000fe40007ffe0ff */
[----:B------:R-:W-:Y:S01]  /*04a0*/  IADD3 R11, PT, PT, R11, -0x4, RZ ;  /* 0xfffffffc0b0b7810 */ /* 0x000fe20007ffe0ff */
[----:B-1----:R-:W-:-:S05]  /*04b0*/  IMAD R5, R10, R12, R15 ;  /* 0x0000000c0a057224 */ /* 0x002fca00078e020f */
[----:B------:R2:W-:Y:S03]  /*04c0*/  STG.E desc[UR4][R2.64], R5 ;  /* 0x0000000502007986 */ /* 0x0005e6000c101904 */
[----:B------:R-:W-:Y:S05]  /*04d0*/  @P0 BRA `(.L_x_3) ;  /* 0xfffffffc00980947 */ /* 0x000fea000383ffff */
[----:B------:R-:W-:Y:S05]  /*04e0*/  EXIT ;  /* 0x000000000000794d */ /* 0x000fea0003800000 */
.L_x_4:
[----:B------:R-:W-:-:S00]  /*04f0*/  BRA `(.L_x_4) ;  /* 0xfffffffc00fc7947 */ /* 0x000fc0000383ffff */
[----:B------:R-:W-:-:S00]  /*0500*/  NOP ;  /* 0x0000000000007918 */ /* 0x000fc00000000000 */
[----:B------:R-:W-:-:S00]  /*0510*/  NOP ;  /* 0x0000000000007918 */ /* 0x000fc00000000000 */
[----:B------:R-:W-:-:S00]  /*0520*/  NOP ;  /* 0x0000000000007918 */ /* 0x000fc00000000000 */
[----:B------:R-:W-:-:S00]  /*0530*/  NOP ;  /* 0x0000000000007918 */ /* 0x000fc00000000000 */
[----:B------:R-:W-:-:S00]  /*0540*/  NOP ;  /* 0x0000000000007918 */ /* 0x000fc00000000000 */
[----:B------:R-:W-:-:S00]  /*0550*/  NOP ;  /* 0x0000000000007918 */ /* 0x000fc00000000000 */
[----:B------:R-:W-:-:S00]  /*0560*/  NOP ;  /* 0x0000000000007918 */ /* 0x000fc00000000000 */
[----:B------:R-:W-:-:S00]  /*0570*/  NOP ;  /* 0x0000000000007918 */ /* 0x000fc00000000000 */
.L_x_5:


//--------------------- .nv.shared.reserved.0     --------------------------
	.section	.nv.shared.reserved.0,"aw",@nobits
	.weak		__nv_reservedSMEM_offset_0_alias
	.size		__nv_reservedSMEM_offset_0_alias, 0, 64
	.other		__nv_reservedSMEM_offset_0_alias,@"STO_CUDA_RESERVED_SHARED STV_DEFAULT"
__nv_reservedSMEM_offset_0_alias:
	.zero		0
	.zero		64


//--------------------- .nv.constant0._Z15polynomials_mulPiS_S_i --------------------------
	.section	.nv.constant0._Z15polynomials_mulPiS_S_i,"a",@progbits
	.sectionflags	@""
	.align	4
.nv.constant0._Z15polynomials_mulPiS_S_i:
	.zero		924


//--------------------- SYMBOLS --------------------------

	.type		.nv.reservedSmem.offset0,@object
	.size		.nv.reservedSmem.offset0,0x4
